//
// Generated by NVIDIA NVVM Compiler
//
// Compiler Build ID: CL-36424714
// Cuda compilation tools, release 13.0, V13.0.88
// Based on NVVM 20.0.0
//

.version 9.0
.target sm_100
.address_size 64

	// .globl	_Z10AddVectorsPKfS0_Pfi

.visible .entry _Z10AddVectorsPKfS0_Pfi(
	.param .u64 .ptr .align 1 _Z10AddVectorsPKfS0_Pfi_param_0,
	.param .u64 .ptr .align 1 _Z10AddVectorsPKfS0_Pfi_param_1,
	.param .u64 .ptr .align 1 _Z10AddVectorsPKfS0_Pfi_param_2,
	.param .u32 _Z10AddVectorsPKfS0_Pfi_param_3
)
{
	.reg .pred 	%p<10>;
	.reg .b32 	%r<38>;
	.reg .b32 	%f<46>;
	.reg .b64 	%rd<59>;

	ld.param.u64 	%rd4, [_Z10AddVectorsPKfS0_Pfi_param_0];
	ld.param.u64 	%rd5, [_Z10AddVectorsPKfS0_Pfi_param_1];
	ld.param.u64 	%rd6, [_Z10AddVectorsPKfS0_Pfi_param_2];
	ld.param.u32 	%r20, [_Z10AddVectorsPKfS0_Pfi_param_3];
	cvta.to.global.u64 	%rd1, %rd6;
	cvta.to.global.u64 	%rd2, %rd5;
	cvta.to.global.u64 	%rd3, %rd4;
	mov.u32 	%r1, %ctaid.x;
	mov.u32 	%r2, %ntid.x;
	mul.lo.s32 	%r3, %r20, %r1;
	setp.lt.s32 	%p1, %r20, 1;
	@%p1 bra 	$L__BB0_12;
	mov.u32 	%r4, %tid.x;
	and.b32  	%r5, %r20, 7;
	setp.lt.u32 	%p2, %r20, 8;
	mov.b32 	%r36, 0;
	@%p2 bra 	$L__BB0_4;
	and.b32  	%r36, %r20, 2147483640;
	neg.s32 	%r34, %r36;
	mul.lo.s32 	%r22, %r2, %r1;
	mad.lo.s32 	%r33, %r22, %r20, %r4;
	shl.b32 	%r9, %r2, 3;
$L__BB0_3:
	.pragma "nounroll";
	mul.wide.s32 	%rd7, %r33, 4;
	add.s64 	%rd8, %rd3, %rd7;
	ld.global.f32 	%f1, [%rd8];
	add.s64 	%rd9, %rd2, %rd7;
	ld.global.f32 	%f2, [%rd9];
	add.f32 	%f3, %f1, %f2;
	add.s64 	%rd10, %rd1, %rd7;
	st.global.f32 	[%rd10], %f3;
	shl.b32 	%r23, %r2, 2;
	cvt.u64.u32 	%rd11, %r23;
	add.s64 	%rd12, %rd8, %rd11;
	ld.global.f32 	%f4, [%rd12];
	add.s64 	%rd13, %rd9, %rd11;
	ld.global.f32 	%f5, [%rd13];
	add.f32 	%f6, %f4, %f5;
	add.s64 	%rd14, %rd10, %rd11;
	st.global.f32 	[%rd14], %f6;
	add.s64 	%rd15, %rd12, %rd11;
	ld.global.f32 	%f7, [%rd15];
	add.s64 	%rd16, %rd13, %rd11;
	ld.global.f32 	%f8, [%rd16];
	add.f32 	%f9, %f7, %f8;
	add.s64 	%rd17, %rd14, %rd11;
	st.global.f32 	[%rd17], %f9;
	add.s64 	%rd18, %rd15, %rd11;
	ld.global.f32 	%f10, [%rd18];
	add.s64 	%rd19, %rd16, %rd11;
	ld.global.f32 	%f11, [%rd19];
	add.f32 	%f12, %f10, %f11;
	add.s64 	%rd20, %rd17, %rd11;
	st.global.f32 	[%rd20], %f12;
	add.s64 	%rd21, %rd18, %rd11;
	ld.global.f32 	%f13, [%rd21];
	add.s64 	%rd22, %rd19, %rd11;
	ld.global.f32 	%f14, [%rd22];
	add.f32 	%f15, %f13, %f14;
	add.s64 	%rd23, %rd20, %rd11;
	st.global.f32 	[%rd23], %f15;
	add.s64 	%rd24, %rd21, %rd11;
	ld.global.f32 	%f16, [%rd24];
	add.s64 	%rd25, %rd22, %rd11;
	ld.global.f32 	%f17, [%rd25];
	add.f32 	%f18, %f16, %f17;
	add.s64 	%rd26, %rd23, %rd11;
	st.global.f32 	[%rd26], %f18;
	add.s64 	%rd27, %rd24, %rd11;
	ld.global.f32 	%f19, [%rd27];
	add.s64 	%rd28, %rd25, %rd11;
	ld.global.f32 	%f20, [%rd28];
	add.f32 	%f21, %f19, %f20;
	add.s64 	%rd29, %rd26, %rd11;
	st.global.f32 	[%rd29], %f21;
	add.s64 	%rd30, %rd27, %rd11;
	ld.global.f32 	%f22, [%rd30];
	add.s64 	%rd31, %rd28, %rd11;
	ld.global.f32 	%f23, [%rd31];
	add.f32 	%f24, %f22, %f23;
	add.s64 	%rd32, %rd29, %rd11;
	st.global.f32 	[%rd32], %f24;
	add.s32 	%r34, %r34, 8;
	add.s32 	%r33, %r33, %r9;
	setp.ne.s32 	%p3, %r34, 0;
	@%p3 bra 	$L__BB0_3;
$L__BB0_4:
	setp.eq.s32 	%p4, %r5, 0;
	@%p4 bra 	$L__BB0_12;
	and.b32  	%r15, %r20, 3;
	setp.lt.u32 	%p5, %r5, 4;
	@%p5 bra 	$L__BB0_7;
	add.s32 	%r24, %r36, %r3;
	mad.lo.s32 	%r25, %r24, %r2, %r4;
	mul.wide.s32 	%rd33, %r25, 4;
	add.s64 	%rd34, %rd3, %rd33;
	ld.global.f32 	%f25, [%rd34];
	add.s64 	%rd35, %rd2, %rd33;
	ld.global.f32 	%f26, [%rd35];
	add.f32 	%f27, %f25, %f26;
	add.s64 	%rd36, %rd1, %rd33;
	st.global.f32 	[%rd36], %f27;
	shl.b32 	%r26, %r2, 2;
	cvt.u64.u32 	%rd37, %r26;
	add.s64 	%rd38, %rd34, %rd37;
	ld.global.f32 	%f28, [%rd38];
	add.s64 	%rd39, %rd35, %rd37;
	ld.global.f32 	%f29, [%rd39];
	add.f32 	%f30, %f28, %f29;
	add.s64 	%rd40, %rd36, %rd37;
	st.global.f32 	[%rd40], %f30;
	add.s64 	%rd41, %rd38, %rd37;
	ld.global.f32 	%f31, [%rd41];
	add.s64 	%rd42, %rd39, %rd37;
	ld.global.f32 	%f32, [%rd42];
	add.f32 	%f33, %f31, %f32;
	add.s64 	%rd43, %rd40, %rd37;
	st.global.f32 	[%rd43], %f33;
	add.s64 	%rd44, %rd41, %rd37;
	ld.global.f32 	%f34, [%rd44];
	add.s64 	%rd45, %rd42, %rd37;
	ld.global.f32 	%f35, [%rd45];
	add.f32 	%f36, %f34, %f35;
	add.s64 	%rd46, %rd43, %rd37;
	st.global.f32 	[%rd46], %f36;
	add.s32 	%r36, %r36, 4;
$L__BB0_7:
	setp.eq.s32 	%p6, %r15, 0;
	@%p6 bra 	$L__BB0_12;
	setp.eq.s32 	%p7, %r15, 1;
	@%p7 bra 	$L__BB0_10;
	add.s32 	%r27, %r36, %r3;
	mad.lo.s32 	%r28, %r27, %r2, %r4;
	mul.wide.s32 	%rd47, %r28, 4;
	add.s64 	%rd48, %rd3, %rd47;
	ld.global.f32 	%f37, [%rd48];
	add.s64 	%rd49, %rd2, %rd47;
	ld.global.f32 	%f38, [%rd49];
	add.f32 	%f39, %f37, %f38;
	add.s64 	%rd50, %rd1, %rd47;
	st.global.f32 	[%rd50], %f39;
	shl.b32 	%r29, %r2, 2;
	cvt.u64.u32 	%rd51, %r29;
	add.s64 	%rd52, %rd48, %rd51;
	ld.global.f32 	%f40, [%rd52];
	add.s64 	%rd53, %rd49, %rd51;
	ld.global.f32 	%f41, [%rd53];
	add.f32 	%f42, %f40, %f41;
	add.s64 	%rd54, %rd50, %rd51;
	st.global.f32 	[%rd54], %f42;
	add.s32 	%r36, %r36, 2;
$L__BB0_10:
	and.b32  	%r30, %r20, 1;
	setp.eq.b32 	%p8, %r30, 1;
	not.pred 	%p9, %p8;
	@%p9 bra 	$L__BB0_12;
	add.s32 	%r31, %r36, %r3;
	mad.lo.s32 	%r32, %r31, %r2, %r4;
	mul.wide.s32 	%rd55, %r32, 4;
	add.s64 	%rd56, %rd3, %rd55;
	ld.global.f32 	%f43, [%rd56];
	add.s64 	%rd57, %rd2, %rd55;
	ld.global.f32 	%f44, [%rd57];
	add.f32 	%f45, %f43, %f44;
	add.s64 	%rd58, %rd1, %rd55;
	st.global.f32 	[%rd58], %f45;
$L__BB0_12:
	ret;

}


// ===== COMPILED SASS (sm_100) =====

	.target	sm_100

	.elftype	@"ET_EXEC"


//--------------------- .note.nv.tkinfo           --------------------------
	.section	.note.nv.tkinfo,"",@"SHT_NOTE"
	.sectionflags	@"SHF_NOTE_NV_TKINFO"
	.tkinfo
        /*0018*/ 	.word	0x00000002
        /*0030*/ 	.string	""
        /*0030*/ 	.string	"ptxas"
        /*0030*/ 	.string	"Cuda compilation tools, release 13.0, V13.0.88"
        /*0030*/ 	.string	"Build cuda_13.0.r13.0/compiler.36424714_0"
        /*0030*/ 	.string	"-arch sm_100 -m 64 "



//--------------------- .note.nv.cuinfo           --------------------------
	.section	.note.nv.cuinfo,"",@"SHT_NOTE"
	.sectionflags	@"SHF_NOTE_NV_CUINFO"
        /*0018*/ 	.short	0x0002
        /*001a*/ 	.short	0x0064
        /*001c*/ 	.short	0x0082
	.zero		2


//--------------------- .nv.info                  --------------------------
	.section	.nv.info,"",@"SHT_CUDA_INFO"
	.align	4


	//----- nvinfo : EIATTR_REGCOUNT
	.align		4
        /*0000*/ 	.byte	0x04, 0x2f
        /*0002*/ 	.short	(.L_1 - .L_0)
	.align		4
.L_0:
        /*0004*/ 	.word	index@(_Z10AddVectorsPKfS0_Pfi)
        /*0008*/ 	.word	0x00000020


	//----- nvinfo : EIATTR_FRAME_SIZE
	.align		4
.L_1:
        /*000c*/ 	.byte	0x04, 0x11
        /*000e*/ 	.short	(.L_3 - .L_2)
	.align		4
.L_2:
        /*0010*/ 	.word	index@(_Z10AddVectorsPKfS0_Pfi)
        /*0014*/ 	.word	0x00000000


	//----- nvinfo : EIATTR_MIN_STACK_SIZE
	.align		4
.L_3:
        /*0018*/ 	.byte	0x04, 0x12
        /*001a*/ 	.short	(.L_5 - .L_4)
	.align		4
.L_4:
        /*001c*/ 	.word	index@(_Z10AddVectorsPKfS0_Pfi)
        /*0020*/ 	.word	0x00000000
.L_5:


//--------------------- .nv.compat                --------------------------
	.section	.nv.compat,"",@"SHT_CUDA_COMPAT_INFO"
	.align	4
        /*0000*/ 	.byte	0x02, 0x09, 0x00, 0x00, 0x02, 0x02, 0x01, 0x00, 0x02, 0x05, 0x05, 0x00, 0x03, 0x07, 0x01, 0x01
        /*0010*/ 	.byte	0x02, 0x03, 0x00, 0x00, 0x02, 0x06, 0x01, 0x00, 0x04, 0x0b, 0x08, 0x00, 0x09, 0x00, 0x00, 0x00
        /*0020*/ 	.byte	0x00, 0x00, 0x00, 0x00


//--------------------- .nv.info._Z10AddVectorsPKfS0_Pfi --------------------------
	.section	.nv.info._Z10AddVectorsPKfS0_Pfi,"",@"SHT_CUDA_INFO"
	.sectionflags	@""
	.align	4


	//----- nvinfo : EIATTR_CUDA_API_VERSION
	.align		4
        /*0000*/ 	.byte	0x04, 0x37
        /*0002*/ 	.short	(.L_7 - .L_6)
.L_6:
        /*0004*/ 	.word	0x00000082


	//----- nvinfo : EIATTR_KPARAM_INFO
	.align		4
.L_7:
        /*0008*/ 	.byte	0x04, 0x17
        /*000a*/ 	.short	(.L_9 - .L_8)
.L_8:
        /*000c*/ 	.word	0x00000000
        /*0010*/ 	.short	0x0003
        /*0012*/ 	.short	0x0018
        /*0014*/ 	.byte	0x00, 0xf0, 0x11, 0x00


	//----- nvinfo : EIATTR_KPARAM_INFO
	.align		4
.L_9:
        /*0018*/ 	.byte	0x04, 0x17
        /*001a*/ 	.short	(.L_11 - .L_10)
.L_10:
        /*001c*/ 	.word	0x00000000
        /*0020*/ 	.short	0x0002
        /*0022*/ 	.short	0x0010
        /*0024*/ 	.byte	0x00, 0xf5, 0x21, 0x00


	//----- nvinfo : EIATTR_KPARAM_INFO
	.align		4
.L_11:
        /*0028*/ 	.byte	0x04, 0x17
        /*002a*/ 	.short	(.L_13 - .L_12)
.L_12:
        /*002c*/ 	.word	0x00000000
        /*0030*/ 	.short	0x0001
        /*0032*/ 	.short	0x0008
        /*0034*/ 	.byte	0x00, 0xf5, 0x21, 0x00


	//----- nvinfo : EIATTR_KPARAM_INFO
	.align		4
.L_13:
        /*0038*/ 	.byte	0x04, 0x17
        /*003a*/ 	.short	(.L_15 - .L_14)
.L_14:
        /*003c*/ 	.word	0x00000000
        /*0040*/ 	.short	0x0000
        /*0042*/ 	.short	0x0000
        /*0044*/ 	.byte	0x00, 0xf5, 0x21, 0x00


	//----- nvinfo : EIATTR_SPARSE_MMA_MASK
	.align		4
.L_15:
        /*0048*/ 	.byte	0x03, 0x50
        /*004a*/ 	.short	0x0000


	//----- nvinfo : EIATTR_MAXREG_COUNT
	.align		4
        /*004c*/ 	.byte	0x03, 0x1b
        /*004e*/ 	.short	0x00ff


	//----- nvinfo : EIATTR_MERCURY_ISA_VERSION
	.align		4
        /*0050*/ 	.byte	0x03, 0x5f
        /*0052*/ 	.short	0x0101


	//----- nvinfo : EIATTR_VRC_CTA_INIT_COUNT
	.align		4
        /*0054*/ 	.byte	0x02, 0x4a
	.zero		1
	.zero		1


	//----- nvinfo : EIATTR_EXIT_INSTR_OFFSETS
	.align		4
        /*0058*/ 	.byte	0x04, 0x1c
        /*005a*/ 	.short	(.L_17 - .L_16)


	//   ....[0]....
.L_16:
        /*005c*/ 	.word	0x00000030


	//   ....[1]....
        /*0060*/ 	.word	0x00000660


	//   ....[2]....
        /*0064*/ 	.word	0x00000970


	//   ....[3]....
        /*0068*/ 	.word	0x00000b40


	//   ....[4]....
        /*006c*/ 	.word	0x00000c10


	//----- nvinfo : EIATTR_CBANK_PARAM_SIZE
	.align		4
.L_17:
        /*0070*/ 	.byte	0x03, 0x19
        /*0072*/ 	.short	0x001c


	//----- nvinfo : EIATTR_PARAM_CBANK
	.align		4
        /*0074*/ 	.byte	0x04, 0x0a
        /*0076*/ 	.short	(.L_19 - .L_18)
	.align		4
.L_18:
        /*0078*/ 	.word	index@(.nv.constant0._Z10AddVectorsPKfS0_Pfi)
        /*007c*/ 	.short	0x0380
        /*007e*/ 	.short	0x001c


	//----- nvinfo : EIATTR_SW_WAR
	.align		4
.L_19:
        /*0080*/ 	.byte	0x04, 0x36
        /*0082*/ 	.short	(.L_21 - .L_20)
.L_20:
        /*0084*/ 	.word	0x00000008
.L_21:


//--------------------- .nv.callgraph             --------------------------
	.section	.nv.callgraph,"",@"SHT_CUDA_CALLGRAPH"
	.align	4
	.sectionentsize	8
	.align		4
        /*0000*/ 	.word	0x00000000
	.align		4
        /*0004*/ 	.word	0xffffffff
	.align		4
        /*0008*/ 	.word	0x00000000
	.align		4
        /*000c*/ 	.word	0xfffffffe
	.align		4
        /*0010*/ 	.word	0x00000000
	.align		4
        /*0014*/ 	.word	0xfffffffd
	.align		4
        /*0018*/ 	.word	0x00000000
	.align		4
        /*001c*/ 	.word	0xfffffffc


//--------------------- .text._Z10AddVectorsPKfS0_Pfi --------------------------
	.section	.text._Z10AddVectorsPKfS0_Pfi,"ax",@progbits
	.align	128
        .global         _Z10AddVectorsPKfS0_Pfi
        .type           _Z10AddVectorsPKfS0_Pfi,@function
        .size           _Z10AddVectorsPKfS0_Pfi,(.L_x_5 - _Z10AddVectorsPKfS0_Pfi)
        .other          _Z10AddVectorsPKfS0_Pfi,@"STO_CUDA_ENTRY STV_DEFAULT"
_Z10AddVectorsPKfS0_Pfi:
.text._Z10AddVectorsPKfS0_Pfi:
[----:B------:R-:W-:Y:S08]  /*0000*/  LDC R1, c[0x0][0x37c] ;  /* 0x0000df00ff017b82 */ /* 0x000ff00000000800 */
[----:B------:R-:W0:Y:S02]  /*0010*/  LDC R0, c[0x0][0x398] ;  /* 0x0000e600ff007b82 */ /* 0x000e240000000800 */
[----:B0-----:R-:W-:-:S13]  /*0020*/  ISETP.GE.AND P0, PT, R0, 0x1, PT ;  /* 0x000000010000780c */ /* 0x001fda0003f06270 */
[----:B------:R-:W-:Y:S05]  /*0030*/  @!P0 EXIT ;  /* 0x000000000000894d */ /* 0x000fea0003800000 */
[----:B------:R-:W0:Y:S01]  /*0040*/  LDC R18, c[0x0][0x360] ;  /* 0x0000d800ff127b82 */ /* 0x000e220000000800 */
[----:B------:R-:W1:Y:S01]  /*0050*/  S2R R19, SR_TID.X ;  /* 0x0000000000137919 */ /* 0x000e620000002100 */
[C---:B------:R-:W-:Y:S01]  /*0060*/  ISETP.GE.U32.AND P1, PT, R0.reuse, 0x8, PT ;  /* 0x000000080000780c */ /* 0x040fe20003f26070 */
[----:B------:R-:W2:Y:S01]  /*0070*/  LDCU.64 UR6, c[0x0][0x358] ;  /* 0x00006b00ff0677ac */ /* 0x000ea20008000a00 */
[----:B------:R-:W-:Y:S01]  /*0080*/  LOP3.LUT R22, R0, 0x7, RZ, 0xc0, !PT ;  /* 0x0000000700167812 */ /* 0x000fe200078ec0ff */
[----:B------:R-:W-:-:S03]  /*0090*/  IMAD.MOV.U32 R21, RZ, RZ, RZ ;  /* 0x000000ffff157224 */ /* 0x000fc600078e00ff */
[----:B------:R-:W3:Y:S01]  /*00a0*/  S2UR UR4, SR_CTAID.X ;  /* 0x00000000000479c3 */ /* 0x000ee20000002500 */
[----:B------:R-:W-:-:S06]  /*00b0*/  ISETP.NE.AND P0, PT, R22, RZ, PT ;  /* 0x000000ff1600720c */ /* 0x000fcc0003f05270 */
[----:B------:R-:W-:Y:S07]  /*00c0*/  @!P1 BRA `(.L_x_0) ;  /* 0x0000000400649947 */ /* 0x000fee0003800000 */
[----:B------:R-:W4:Y:S01]  /*00d0*/  LDC.64 R6, c[0x0][0x390] ;  /* 0x0000e400ff067b82 */ /* 0x000f220000000a00 */
[----:B0--3--:R-:W-:Y:S01]  /*00e0*/  IMAD R25, R18, UR4, RZ ;  /* 0x0000000412197c24 */ /* 0x009fe2000f8e02ff */
[----:B------:R-:W-:Y:S01]  /*00f0*/  LOP3.LUT R21, R0, 0x7ffffff8, RZ, 0xc0, !PT ;  /* 0x7ffffff800157812 */ /* 0x000fe200078ec0ff */
[----:B------:R-:W-:Y:S02]  /*0100*/  IMAD.SHL.U32 R23, R18, 0x4, RZ ;  /* 0x0000000412177824 */ /* 0x000fe400078e00ff */
[----:B-1----:R-:W-:Y:S01]  /*0110*/  IMAD R25, R25, R0, R19 ;  /* 0x0000000019197224 */ /* 0x002fe200078e0213 */
[----:B------:R-:W-:Y:S02]  /*0120*/  IADD3 R20, PT, PT, -R21, RZ, RZ ;  /* 0x000000ff15147210 */ /* 0x000fe40007ffe1ff */
[----:B------:R-:W0:Y:S08]  /*0130*/  LDC.64 R4, c[0x0][0x380] ;  /* 0x0000e000ff047b82 */ /* 0x000e300000000a00 */
[----:B------:R-:W1:Y:S02]  /*0140*/  LDC.64 R2, c[0x0][0x388] ;  /* 0x0000e200ff027b82 */ /* 0x000e640000000a00 */
.L_x_1:
[----:B0-----:R-:W-:-:S04]  /*0150*/  IMAD.WIDE R12, R25, 0x4, R4 ;  /* 0x00000004190c7825 */ /* 0x001fc800078e0204 */
[C---:B-1----:R-:W-:Y:S01]  /*0160*/  IMAD.WIDE R8, R25.reuse, 0x4, R2 ;  /* 0x0000000419087825 */ /* 0x042fe200078e0202 */
[----:B--2---:R-:W2:Y:S04]  /*0170*/  LDG.E R11, desc[UR6][R12.64] ;  /* 0x000000060c0b7981 */ /* 0x004ea8000c1e1900 */
[----:B------:R-:W2:Y:S01]  /*0180*/  LDG.E R16, desc[UR6][R8.64] ;  /* 0x0000000608107981 */ /* 0x000ea2000c1e1900 */
[-C--:B------:R-:W-:Y:S01]  /*0190*/  IADD3 R14, P1, PT, R12, R23.reuse, RZ ;  /* 0x000000170c0e7210 */ /* 0x080fe20007f3e0ff */
[----:B----4-:R-:W-:Y:S01]  /*01a0*/  IMAD.WIDE R26, R25, 0x4, R6 ;  /* 0x00000004191a7825 */ /* 0x010fe200078e0206 */
[----:B------:R-:W-:-:S03]  /*01b0*/  IADD3 R10, P2, PT, R8, R23, RZ ;  /* 0x00000017080a7210 */ /* 0x000fc60007f5e0ff */
[----:B------:R-:W-:Y:S02]  /*01c0*/  IMAD.X R15, RZ, RZ, R13, P1 ;  /* 0x000000ffff0f7224 */ /* 0x000fe400008e060d */
[----:B--2---:R-:W-:Y:S01]  /*01d0*/  FADD R29, R11, R16 ;  /* 0x000000100b1d7221 */ /* 0x004fe20000000000 */
[----:B------:R-:W-:-:S04]  /*01e0*/  IMAD.X R11, RZ, RZ, R9, P2 ;  /* 0x000000ffff0b7224 */ /* 0x000fc800010e0609 */
[----:B------:R0:W-:Y:S04]  /*01f0*/  STG.E desc[UR6][R26.64], R29 ;  /* 0x0000001d1a007986 */ /* 0x0001e8000c101906 */
[----:B------:R-:W2:Y:S04]  /*0200*/  LDG.E R24, desc[UR6][R14.64] ;  /* 0x000000060e187981 */ /* 0x000ea8000c1e1900 */
[----:B------:R-:W2:Y:S01]  /*0210*/  LDG.E R28, desc[UR6][R10.64] ;  /* 0x000000060a1c7981 */ /* 0x000ea2000c1e1900 */
[----:B------:R-:W-:Y:S02]  /*0220*/  IADD3 R16, P1, PT, R26, R23, RZ ;  /* 0x000000171a107210 */ /* 0x000fe40007f3e0ff */
[----:B------:R-:W-:-:S02]  /*0230*/  IADD3 R12, P2, PT, R23, R14, RZ ;  /* 0x0000000e170c7210 */ /* 0x000fc40007f5e0ff */
[----:B------:R-:W-:Y:S02]  /*0240*/  IADD3 R8, P3, PT, R23, R10, RZ ;  /* 0x0000000a17087210 */ /* 0x000fe40007f7e0ff */
[----:B------:R-:W-:Y:S01]  /*0250*/  IADD3.X R17, PT, PT, RZ, R27, RZ, P1, !PT ;  /* 0x0000001bff117210 */ /* 0x000fe20000ffe4ff */
[----:B------:R-:W-:Y:S02]  /*0260*/  IMAD.X R13, RZ, RZ, R15, P2 ;  /* 0x000000ffff0d7224 */ /* 0x000fe400010e060f */
[----:B------:R-:W-:Y:S02]  /*0270*/  IMAD.X R9, RZ, RZ, R11, P3 ;  /* 0x000000ffff097224 */ /* 0x000fe400018e060b */
[----:B--2---:R-:W-:-:S05]  /*0280*/  FADD R24, R24, R28 ;  /* 0x0000001c18187221 */ /* 0x004fca0000000000 */
[----:B------:R1:W-:Y:S04]  /*0290*/  STG.E desc[UR6][R16.64], R24 ;  /* 0x0000001810007986 */ /* 0x0003e8000c101906 */
[----:B------:R-:W2:Y:S04]  /*02a0*/  LDG.E R28, desc[UR6][R12.64] ;  /* 0x000000060c1c7981 */ /* 0x000ea8000c1e1900 */
[----:B------:R-:W2:Y:S01]  /*02b0*/  LDG.E R15, desc[UR6][R8.64] ;  /* 0x00000006080f7981 */ /* 0x000ea2000c1e1900 */
[C---:B0-----:R-:W-:Y:S02]  /*02c0*/  IADD3 R26, P1, PT, R23.reuse, R16, RZ ;  /* 0x00000010171a7210 */ /* 0x041fe40007f3e0ff */
[----:B------:R-:W-:-:S02]  /*02d0*/  IADD3 R14, P2, PT, R23, R12, RZ ;  /* 0x0000000c170e7210 */ /* 0x000fc40007f5e0ff */
[----:B------:R-:W-:Y:S02]  /*02e0*/  IADD3 R10, P3, PT, R23, R8, RZ ;  /* 0x00000008170a7210 */ /* 0x000fe40007f7e0ff */
[----:B------:R-:W-:-:S03]  /*02f0*/  IADD3.X R27, PT, PT, RZ, R17, RZ, P1, !PT ;  /* 0x00000011ff1b7210 */ /* 0x000fc60000ffe4ff */
[----:B------:R-:W-:Y:S02]  /*0300*/  IMAD.X R11, RZ, RZ, R9, P3 ;  /* 0x000000ffff0b7224 */ /* 0x000fe400018e0609 */
[----:B--2---:R-:W-:Y:S01]  /*0310*/  FADD R29, R28, R15 ;  /* 0x0000000f1c1d7221 */ /* 0x004fe20000000000 */
[----:B------:R-:W-:-:S04]  /*0320*/  IMAD.X R15, RZ, RZ, R13, P2 ;  /* 0x000000ffff0f7224 */ /* 0x000fc800010e060d */
[----:B------:R0:W-:Y:S04]  /*0330*/  STG.E desc[UR6][R26.64], R29 ;  /* 0x0000001d1a007986 */ /* 0x0001e8000c101906 */
[----:B-1----:R-:W2:Y:S04]  /*0340*/  LDG.E R17, desc[UR6][R14.64] ;  /* 0x000000060e117981 */ /* 0x002ea8000c1e1900 */
[----:B------:R-:W2:Y:S01]  /*0350*/  LDG.E R24, desc[UR6][R10.64] ;  /* 0x000000060a187981 */ /* 0x000ea2000c1e1900 */
[C---:B------:R-:W-:Y:S02]  /*0360*/  IADD3 R8, P1, PT, R23.reuse, R26, RZ ;  /* 0x0000001a17087210 */ /* 0x040fe40007f3e0ff */
[----:B------:R-:W-:-:S02]  /*0370*/  IADD3 R12, P2, PT, R23, R14, RZ ;  /* 0x0000000e170c7210 */ /* 0x000fc40007f5e0ff */
[----:B------:R-:W-:Y:S02]  /*0380*/  IADD3 R16, P3, PT, R23, R10, RZ ;  /* 0x0000000a17107210 */ /* 0x000fe40007f7e0ff */
[----:B------:R-:W-:Y:S01]  /*0390*/  IADD3.X R9, PT, PT, RZ, R27, RZ, P1, !PT ;  /* 0x0000001bff097210 */ /* 0x000fe20000ffe4ff */
[----:B------:R-:W-:Y:S02]  /*03a0*/  IMAD.X R13, RZ, RZ, R15, P2 ;  /* 0x000000ffff0d7224 */ /* 0x000fe400010e060f */
[----:B--2---:R-:W-:Y:S01]  /*03b0*/  FADD R24, R17, R24 ;  /* 0x0000001811187221 */ /* 0x004fe20000000000 */
[----:B------:R-:W-:-:S04]  /*03c0*/  IMAD.X R17, RZ, RZ, R11, P3 ;  /* 0x000000ffff117224 */ /* 0x000fc800018e060b */
[----:B------:R1:W-:Y:S04]  /*03d0*/  STG.E desc[UR6][R8.64], R24 ;  /* 0x0000001808007986 */ /* 0x0003e8000c101906 */
[----:B0-----:R-:W2:Y:S04]  /*03e0*/  LDG.E R27, desc[UR6][R12.64] ;  /* 0x000000060c1b7981 */ /* 0x001ea8000c1e1900 */
        /* <DEDUP_REMOVED lines=14> */
[----:B------:R-:W-:-:S03]  /*04d0*/  IADD3.X R9, PT, PT, RZ, R11, RZ, P1, !PT ;  /* 0x0000000bff097210 */ /* 0x000fc60000ffe4ff */
[----:B------:R-:W-:Y:S02]  /*04e0*/  IMAD.X R17, RZ, RZ, R27, P3 ;  /* 0x000000ffff117224 */ /* 0x000fe400018e061b */
[----:B--2---:R-:W-:Y:S01]  /*04f0*/  FADD R24, R24, R13 ;  /* 0x0000000d18187221 */ /* 0x004fe20000000000 */
[----:B------:R-:W-:-:S04]  /*0500*/  IMAD.X R13, RZ, RZ, R15, P2 ;  /* 0x000000ffff0d7224 */ /* 0x000fc800010e060f */
[----:B------:R1:W-:Y:S04]  /*0510*/  STG.E desc[UR6][R8.64], R24 ;  /* 0x0000001808007986 */ /* 0x0003e8000c101906 */
[----:B------:R-:W2:Y:S04]  /*0520*/  LDG.E R28, desc[UR6][R12.64] ;  /* 0x000000060c1c7981 */ /* 0x000ea8000c1e1900 */
[----:B0-----:R-:W2:Y:S01]  /*0530*/  LDG.E R29, desc[UR6][R16.64] ;  /* 0x00000006101d7981 */ /* 0x001ea2000c1e1900 */
[C---:B------:R-:W-:Y:S02]  /*0540*/  IADD3 R26, P3, PT, R23.reuse, R16, RZ ;  /* 0x00000010171a7210 */ /* 0x040fe40007f7e0ff */
[----:B------:R-:W-:-:S02]  /*0550*/  IADD3 R10, P1, PT, R23, R8, RZ ;  /* 0x00000008170a7210 */ /* 0x000fc40007f3e0ff */
[----:B------:R-:W-:Y:S01]  /*0560*/  IADD3 R14, P2, PT, R23, R12, RZ ;  /* 0x0000000c170e7210 */ /* 0x000fe20007f5e0ff */
[----:B------:R-:W-:Y:S01]  /*0570*/  IMAD.X R27, RZ, RZ, R17, P3 ;  /* 0x000000ffff1b7224 */ /* 0x000fe200018e0611 */
[----:B------:R-:W-:-:S03]  /*0580*/  IADD3.X R11, PT, PT, RZ, R9, RZ, P1, !PT ;  /* 0x00000009ff0b7210 */ /* 0x000fc60000ffe4ff */
[----:B------:R-:W-:Y:S02]  /*0590*/  IMAD.X R15, RZ, RZ, R13, P2 ;  /* 0x000000ffff0f7224 */ /* 0x000fe400010e060d */
[----:B--2---:R-:W-:-:S05]  /*05a0*/  FADD R29, R28, R29 ;  /* 0x0000001d1c1d7221 */ /* 0x004fca0000000000 */
[----:B------:R0:W-:Y:S04]  /*05b0*/  STG.E desc[UR6][R10.64], R29 ;  /* 0x0000001d0a007986 */ /* 0x0001e8000c101906 */
[----:B------:R-:W2:Y:S04]  /*05c0*/  LDG.E R14, desc[UR6][R14.64] ;  /* 0x000000060e0e7981 */ /* 0x000ea8000c1e1900 */
[----:B------:R-:W2:Y:S01]  /*05d0*/  LDG.E R27, desc[UR6][R26.64] ;  /* 0x000000061a1b7981 */ /* 0x000ea2000c1e1900 */
[----:B-1----:R-:W-:Y:S01]  /*05e0*/  IADD3 R8, P1, PT, R23, R10, RZ ;  /* 0x0000000a17087210 */ /* 0x002fe20007f3e0ff */
[----:B------:R-:W-:Y:S01]  /*05f0*/  VIADD R20, R20, 0x8 ;  /* 0x0000000814147836 */ /* 0x000fe20000000000 */
[----:B------:R-:W-:-:S02]  /*0600*/  LEA R25, R18, R25, 0x3 ;  /* 0x0000001912197211 */ /* 0x000fc400078e18ff */
[----:B------:R-:W-:Y:S02]  /*0610*/  IADD3.X R9, PT, PT, RZ, R11, RZ, P1, !PT ;  /* 0x0000000bff097210 */ /* 0x000fe40000ffe4ff */
[----:B------:R-:W-:Y:S01]  /*0620*/  ISETP.NE.AND P1, PT, R20, RZ, PT ;  /* 0x000000ff1400720c */ /* 0x000fe20003f25270 */
[----:B--2---:R-:W-:-:S05]  /*0630*/  FADD R13, R14, R27 ;  /* 0x0000001b0e0d7221 */ /* 0x004fca0000000000 */
[----:B------:R0:W-:Y:S07]  /*0640*/  STG.E desc[UR6][R8.64], R13 ;  /* 0x0000000d08007986 */ /* 0x0001ee000c101906 */
[----:B------:R-:W-:Y:S05]  /*0650*/  @P1 BRA `(.L_x_1) ;  /* 0xfffffff800bc1947 */ /* 0x000fea000383ffff */
.L_x_0:
[----:B--23--:R-:W-:Y:S05]  /*0660*/  @!P0 EXIT ;  /* 0x000000000000894d */ /* 0x00cfea0003800000 */
[----:B------:R-:W-:Y:S02]  /*0670*/  ISETP.GE.U32.AND P1, PT, R22, 0x4, PT ;  /* 0x000000041600780c */ /* 0x000fe40003f26070 */
[----:B------:R-:W-:-:S04]  /*0680*/  LOP3.LUT R3, R0, 0x3, RZ, 0xc0, !PT ;  /* 0x0000000300037812 */ /* 0x000fc800078ec0ff */
[----:B------:R-:W-:-:S07]  /*0690*/  ISETP.NE.AND P0, PT, R3, RZ, PT ;  /* 0x000000ff0300720c */ /* 0x000fce0003f05270 */
[----:B------:R-:W-:Y:S06]  /*06a0*/  @!P1 BRA `(.L_x_2) ;  /* 0x0000000000b09947 */ /* 0x000fec0003800000 */
[----:B0-----:R-:W0:Y:S01]  /*06b0*/  LDC.64 R8, c[0x0][0x380] ;  /* 0x0000e000ff087b82 */ /* 0x001e220000000a00 */
[----:B------:R-:W-:-:S04]  /*06c0*/  IMAD R2, R0, UR4, R21 ;  /* 0x0000000400027c24 */ /* 0x000fc8000f8e0215 */
[----:B-1----:R-:W-:-:S03]  /*06d0*/  IMAD R15, R2, R18, R19 ;  /* 0x00000012020f7224 */ /* 0x002fc600078e0213 */
[----:B------:R-:W1:Y:S08]  /*06e0*/  LDC.64 R10, c[0x0][0x388] ;  /* 0x0000e200ff0a7b82 */ /* 0x000e700000000a00 */
[----:B------:R-:W2:Y:S01]  /*06f0*/  LDC.64 R12, c[0x0][0x390] ;  /* 0x0000e400ff0c7b82 */ /* 0x000ea20000000a00 */
[----:B0-----:R-:W-:-:S05]  /*0700*/  IMAD.WIDE R8, R15, 0x4, R8 ;  /* 0x000000040f087825 */ /* 0x001fca00078e0208 */
[----:B------:R-:W3:Y:S01]  /*0710*/  LDG.E R5, desc[UR6][R8.64] ;  /* 0x0000000608057981 */ /* 0x000ee2000c1e1900 */
[----:B-1----:R-:W-:-:S05]  /*0720*/  IMAD.WIDE R10, R15, 0x4, R10 ;  /* 0x000000040f0a7825 */ /* 0x002fca00078e020a */
[----:B------:R-:W3:Y:S01]  /*0730*/  LDG.E R14, desc[UR6][R10.64] ;  /* 0x000000060a0e7981 */ /* 0x000ee2000c1e1900 */
[----:B------:R-:W-:-:S05]  /*0740*/  IMAD.SHL.U32 R2, R18, 0x4, RZ ;  /* 0x0000000412027824 */ /* 0x000fca00078e00ff */
[C---:B------:R-:W-:Y:S02]  /*0750*/  IADD3 R6, P2, PT, R2.reuse, R10, RZ ;  /* 0x0000000a02067210 */ /* 0x040fe40007f5e0ff */
[----:B------:R-:W-:-:S03]  /*0760*/  IADD3 R4, P1, PT, R2, R8, RZ ;  /* 0x0000000802047210 */ /* 0x000fc60007f3e0ff */
[----:B------:R-:W-:Y:S02]  /*0770*/  IMAD.X R7, RZ, RZ, R11, P2 ;  /* 0x000000ffff077224 */ /* 0x000fe400010e060b */
[----:B---3--:R-:W-:Y:S01]  /*0780*/  FADD R17, R5, R14 ;  /* 0x0000000e05117221 */ /* 0x008fe20000000000 */
[----:B--2---:R-:W-:Y:S01]  /*0790*/  IMAD.WIDE R14, R15, 0x4, R12 ;  /* 0x000000040f0e7825 */ /* 0x004fe200078e020c */
[----:B------:R-:W-:-:S04]  /*07a0*/  IADD3.X R5, PT, PT, RZ, R9, RZ, P1, !PT ;  /* 0x00000009ff057210 */ /* 0x000fc80000ffe4ff */
[----:B------:R0:W-:Y:S04]  /*07b0*/  STG.E desc[UR6][R14.64], R17 ;  /* 0x000000110e007986 */ /* 0x0001e8000c101906 */
[----:B------:R-:W2:Y:S04]  /*07c0*/  LDG.E R16, desc[UR6][R4.64] ;  /* 0x0000000604107981 */ /* 0x000ea8000c1e1900 */
[----:B------:R-:W2:Y:S01]  /*07d0*/  LDG.E R23, desc[UR6][R6.64] ;  /* 0x0000000606177981 */ /* 0x000ea2000c1e1900 */
[C---:B------:R-:W-:Y:S02]  /*07e0*/  IADD3 R10, P1, PT, R2.reuse, R14, RZ ;  /* 0x0000000e020a7210 */ /* 0x040fe40007f3e0ff */
[----:B------:R-:W-:-:S02]  /*07f0*/  IADD3 R12, P2, PT, R2, R4, RZ ;  /* 0x00000004020c7210 */ /* 0x000fc40007f5e0ff */
[----:B------:R-:W-:Y:S02]  /*0800*/  IADD3 R8, P3, PT, R2, R6, RZ ;  /* 0x0000000602087210 */ /* 0x000fe40007f7e0ff */
[----:B------:R-:W-:Y:S01]  /*0810*/  IADD3.X R11, PT, PT, RZ, R15, RZ, P1, !PT ;  /* 0x0000000fff0b7210 */ /* 0x000fe20000ffe4ff */
[----:B------:R-:W-:Y:S01]  /*0820*/  IMAD.X R13, RZ, RZ, R5, P2 ;  /* 0x000000ffff0d7224 */ /* 0x000fe200010e0605 */
[----:B------:R-:W-:Y:S01]  /*0830*/  IADD3.X R9, PT, PT, RZ, R7, RZ, P3, !PT ;  /* 0x00000007ff097210 */ /* 0x000fe20001ffe4ff */
[----:B--2---:R-:W-:-:S05]  /*0840*/  FADD R23, R16, R23 ;  /* 0x0000001710177221 */ /* 0x004fca0000000000 */
[----:B------:R1:W-:Y:S04]  /*0850*/  STG.E desc[UR6][R10.64], R23 ;  /* 0x000000170a007986 */ /* 0x0003e8000c101906 */
[----:B------:R-:W2:Y:S04]  /*0860*/  LDG.E R16, desc[UR6][R12.64] ;  /* 0x000000060c107981 */ /* 0x000ea8000c1e1900 */
[----:B0-----:R-:W2:Y:S01]  /*0870*/  LDG.E R17, desc[UR6][R8.64] ;  /* 0x0000000608117981 */ /* 0x001ea2000c1e1900 */
[C---:B------:R-:W-:Y:S02]  /*0880*/  IADD3 R4, P1, PT, R2.reuse, R10, RZ ;  /* 0x0000000a02047210 */ /* 0x040fe40007f3e0ff */
[----:B------:R-:W-:-:S02]  /*0890*/  IADD3 R14, P3, PT, R2, R8, RZ ;  /* 0x00000008020e7210 */ /* 0x000fc40007f7e0ff */
[----:B------:R-:W-:Y:S01]  /*08a0*/  IADD3 R6, P2, PT, R2, R12, RZ ;  /* 0x0000000c02067210 */ /* 0x000fe20007f5e0ff */
[----:B------:R-:W-:Y:S02]  /*08b0*/  IMAD.X R5, RZ, RZ, R11, P1 ;  /* 0x000000ffff057224 */ /* 0x000fe400008e060b */
[----:B------:R-:W-:Y:S01]  /*08c0*/  IMAD.X R15, RZ, RZ, R9, P3 ;  /* 0x000000ffff0f7224 */ /* 0x000fe200018e0609 */
[----:B------:R-:W-:Y:S01]  /*08d0*/  IADD3.X R7, PT, PT, RZ, R13, RZ, P2, !PT ;  /* 0x0000000dff077210 */ /* 0x000fe200017fe4ff */
[----:B--2---:R-:W-:-:S05]  /*08e0*/  FADD R17, R16, R17 ;  /* 0x0000001110117221 */ /* 0x004fca0000000000 */
[----:B------:R2:W-:Y:S04]  /*08f0*/  STG.E desc[UR6][R4.64], R17 ;  /* 0x0000001104007986 */ /* 0x0005e8000c101906 */
[----:B------:R-:W1:Y:S04]  /*0900*/  LDG.E R6, desc[UR6][R6.64] ;  /* 0x0000000606067981 */ /* 0x000e68000c1e1900 */
[----:B------:R-:W1:Y:S01]  /*0910*/  LDG.E R15, desc[UR6][R14.64] ;  /* 0x000000060e0f7981 */ /* 0x000e62000c1e1900 */
[----:B------:R-:W-:-:S04]  /*0920*/  IADD3 R8, P1, PT, R2, R4, RZ ;  /* 0x0000000402087210 */ /* 0x000fc80007f3e0ff */
[----:B------:R-:W-:Y:S01]  /*0930*/  IADD3.X R9, PT, PT, RZ, R5, RZ, P1, !PT ;  /* 0x00000005ff097210 */ /* 0x000fe20000ffe4ff */
[----:B------:R-:W-:Y:S02]  /*0940*/  VIADD R21, R21, 0x4 ;  /* 0x0000000415157836 */ /* 0x000fe40000000000 */
[----:B-1----:R-:W-:-:S05]  /*0950*/  FADD R11, R6, R15 ;  /* 0x0000000f060b7221 */ /* 0x002fca0000000000 */
[----:B------:R2:W-:Y:S02]  /*0960*/  STG.E desc[UR6][R8.64], R11 ;  /* 0x0000000b08007986 */ /* 0x0005e4000c101906 */
.L_x_2:
[----:B------:R-:W-:Y:S05]  /*0970*/  @!P0 EXIT ;  /* 0x000000000000894d */ /* 0x000fea0003800000 */
[----:B------:R-:W-:Y:S02]  /*0980*/  ISETP.NE.AND P1, PT, R3, 0x1, PT ;  /* 0x000000010300780c */ /* 0x000fe40003f25270 */
[----:B------:R-:W-:-:S04]  /*0990*/  LOP3.LUT R2, R0, 0x1, RZ, 0xc0, !PT ;  /* 0x0000000100027812 */ /* 0x000fc800078ec0ff */
[----:B------:R-:W-:-:S07]  /*09a0*/  ISETP.NE.U32.AND P0, PT, R2, 0x1, PT ;  /* 0x000000010200780c */ /* 0x000fce0003f05070 */
[----:B------:R-:W-:Y:S06]  /*09b0*/  @!P1 BRA `(.L_x_3) ;  /* 0x0000000000609947 */ /* 0x000fec0003800000 */
[----:B------:R-:W3:Y:S01]  /*09c0*/  LDC.64 R2, c[0x0][0x380] ;  /* 0x0000e000ff027b82 */ /* 0x000ee20000000a00 */
[----:B------:R-:W-:-:S04]  /*09d0*/  IMAD R6, R0, UR4, R21 ;  /* 0x0000000400067c24 */ /* 0x000fc8000f8e0215 */
[----:B012---:R-:W-:-:S03]  /*09e0*/  IMAD R11, R6, R18, R19 ;  /* 0x00000012060b7224 */ /* 0x007fc600078e0213 */
[----:B------:R-:W0:Y:S08]  /*09f0*/  LDC.64 R4, c[0x0][0x388] ;  /* 0x0000e200ff047b82 */ /* 0x000e300000000a00 */
[----:B------:R-:W1:Y:S01]  /*0a00*/  LDC.64 R6, c[0x0][0x390] ;  /* 0x0000e400ff067b82 */ /* 0x000e620000000a00 */
[----:B---3--:R-:W-:-:S05]  /*0a10*/  IMAD.WIDE R2, R11, 0x4, R2 ;  /* 0x000000040b027825 */ /* 0x008fca00078e0202 */
[----:B------:R-:W2:Y:S01]  /*0a20*/  LDG.E R9, desc[UR6][R2.64] ;  /* 0x0000000602097981 */ /* 0x000ea2000c1e1900 */
[----:B0-----:R-:W-:-:S05]  /*0a30*/  IMAD.WIDE R4, R11, 0x4, R4 ;  /* 0x000000040b047825 */ /* 0x001fca00078e0204 */
[----:B------:R-:W2:Y:S01]  /*0a40*/  LDG.E R12, desc[UR6][R4.64] ;  /* 0x00000006040c7981 */ /* 0x000ea2000c1e1900 */
[----:B------:R-:W-:-:S04]  /*0a50*/  SHF.L.U32 R15, R18, 0x2, RZ ;  /* 0x00000002120f7819 */ /* 0x000fc800000006ff */
[C---:B------:R-:W-:Y:S02]  /*0a60*/  IADD3 R8, P1, PT, R15.reuse, R2, RZ ;  /* 0x000000020f087210 */ /* 0x040fe40007f3e0ff */
[----:B------:R-:W-:Y:S01]  /*0a70*/  IADD3 R10, P2, PT, R15, R4, RZ ;  /* 0x000000040f0a7210 */ /* 0x000fe20007f5e0ff */
[----:B-1----:R-:W-:-:S03]  /*0a80*/  IMAD.WIDE R6, R11, 0x4, R6 ;  /* 0x000000040b067825 */ /* 0x002fc600078e0206 */
[----:B------:R-:W-:Y:S01]  /*0a90*/  IADD3.X R11, PT, PT, RZ, R5, RZ, P2, !PT ;  /* 0x00000005ff0b7210 */ /* 0x000fe200017fe4ff */
[----:B--2---:R-:W-:Y:S01]  /*0aa0*/  FADD R13, R9, R12 ;  /* 0x0000000c090d7221 */ /* 0x004fe20000000000 */
[----:B------:R-:W-:-:S04]  /*0ab0*/  IMAD.X R9, RZ, RZ, R3, P1 ;  /* 0x000000ffff097224 */ /* 0x000fc800008e0603 */
[----:B------:R3:W-:Y:S04]  /*0ac0*/  STG.E desc[UR6][R6.64], R13 ;  /* 0x0000000d06007986 */ /* 0x0007e8000c101906 */
[----:B------:R-:W2:Y:S04]  /*0ad0*/  LDG.E R8, desc[UR6][R8.64] ;  /* 0x0000000608087981 */ /* 0x000ea8000c1e1900 */
[----:B------:R-:W2:Y:S01]  /*0ae0*/  LDG.E R11, desc[UR6][R10.64] ;  /* 0x000000060a0b7981 */ /* 0x000ea2000c1e1900 */
[----:B------:R-:W-:-:S05]  /*0af0*/  IADD3 R2, P1, PT, R15, R6, RZ ;  /* 0x000000060f027210 */ /* 0x000fca0007f3e0ff */
[----:B------:R-:W-:Y:S01]  /*0b00*/  IMAD.X R3, RZ, RZ, R7, P1 ;  /* 0x000000ffff037224 */ /* 0x000fe200008e0607 */
[----:B------:R-:W-:Y:S01]  /*0b10*/  IADD3 R21, PT, PT, R21, 0x2, RZ ;  /* 0x0000000215157810 */ /* 0x000fe20007ffe0ff */
[----:B--2---:R-:W-:-:S05]  /*0b20*/  FADD R5, R8, R11 ;  /* 0x0000000b08057221 */ /* 0x004fca0000000000 */
[----:B------:R3:W-:Y:S02]  /*0b30*/  STG.E desc[UR6][R2.64], R5 ;  /* 0x0000000502007986 */ /* 0x0007e4000c101906 */
.L_x_3:
[----:B------:R-:W-:Y:S05]  /*0b40*/  @P0 EXIT ;  /* 0x000000000000094d */ /* 0x000fea0003800000 */
[----:B---3--:R-:W3:Y:S01]  /*0b50*/  LDC.64 R2, c[0x0][0x380] ;  /* 0x0000e000ff027b82 */ /* 0x008ee20000000a00 */
[----:B------:R-:W-:-:S04]  /*0b60*/  IMAD R0, R0, UR4, R21 ;  /* 0x0000000400007c24 */ /* 0x000fc8000f8e0215 */
[----:B01----:R-:W-:-:S03]  /*0b70*/  IMAD R19, R0, R18, R19 ;  /* 0x0000001200137224 */ /* 0x003fc600078e0213 */
[----:B--2---:R-:W0:Y:S08]  /*0b80*/  LDC.64 R4, c[0x0][0x388] ;  /* 0x0000e200ff047b82 */ /* 0x004e300000000a00 */
[----:B------:R-:W1:Y:S01]  /*0b90*/  LDC.64 R6, c[0x0][0x390] ;  /* 0x0000e400ff067b82 */ /* 0x000e620000000a00 */
[----:B---3--:R-:W-:-:S06]  /*0ba0*/  IMAD.WIDE R2, R19, 0x4, R2 ;  /* 0x0000000413027825 */ /* 0x008fcc00078e0202 */
[----:B------:R-:W2:Y:S01]  /*0bb0*/  LDG.E R2, desc[UR6][R2.64] ;  /* 0x0000000602027981 */ /* 0x000ea2000c1e1900 */
[----:B0-----:R-:W-:-:S06]  /*0bc0*/  IMAD.WIDE R4, R19, 0x4, R4 ;  /* 0x0000000413047825 */ /* 0x001fcc00078e0204 */
[----:B------:R-:W2:Y:S01]  /*0bd0*/  LDG.E R5, desc[UR6][R4.64] ;  /* 0x0000000604057981 */ /* 0x000ea2000c1e1900 */
[----:B-1----:R-:W-:-:S04]  /*0be0*/  IMAD.WIDE R6, R19, 0x4, R6 ;  /* 0x0000000413067825 */ /* 0x002fc800078e0206 */
[----:B--2---:R-:W-:-:S05]  /*0bf0*/  FADD R9, R2, R5 ;  /* 0x0000000502097221 */ /* 0x004fca0000000000 */
[----:B------:R-:W-:Y:S01]  /*0c00*/  STG.E desc[UR6][R6.64], R9 ;  /* 0x0000000906007986 */ /* 0x000fe2000c101906 */
[----:B------:R-:W-:Y:S05]  /*0c10*/  EXIT ;  /* 0x000000000000794d */ /* 0x000fea0003800000 */
.L_x_4:
[----:B------:R-:W-:-:S00]  /*0c20*/  BRA `(.L_x_4) ;  /* 0xfffffffc00fc7947 */ /* 0x000fc0000383ffff */
[----:B------:R-:W-:-:S00]  /*0c30*/  NOP ;  /* 0x0000000000007918 */ /* 0x000fc00000000000 */
        /* <DEDUP_REMOVED lines=12> */
.L_x_5:


//--------------------- .nv.shared.reserved.0     --------------------------
	.section	.nv.shared.reserved.0,"aw",@nobits
	.weak		__nv_reservedSMEM_offset_0_alias
	.size		__nv_reservedSMEM_offset_0_alias, 0, 64
	.other		__nv_reservedSMEM_offset_0_alias,@"STO_CUDA_RESERVED_SHARED STV_DEFAULT"
__nv_reservedSMEM_offset_0_alias:
	.zero		0
	.zero		64


//--------------------- .nv.constant0._Z10AddVectorsPKfS0_Pfi --------------------------
	.section	.nv.constant0._Z10AddVectorsPKfS0_Pfi,"a",@progbits
	.sectionflags	@""
	.align	4
.nv.constant0._Z10AddVectorsPKfS0_Pfi:
	.zero		924


//--------------------- SYMBOLS --------------------------

	.type		.nv.reservedSmem.offset0,@object
	.size		.nv.reservedSmem.offset0,0x4
